//
// Generated by NVIDIA NVVM Compiler
//
// Compiler Build ID: CL-36424714
// Cuda compilation tools, release 13.0, V13.0.88
// Based on NVVM 20.0.0
//

.version 9.0
.target sm_100
.address_size 64

	// .globl	_Z5saxpyjjjjjjjjjji

.visible .entry _Z5saxpyjjjjjjjjjji(
	.param .u32 _Z5saxpyjjjjjjjjjji_param_0,
	.param .u32 _Z5saxpyjjjjjjjjjji_param_1,
	.param .u32 _Z5saxpyjjjjjjjjjji_param_2,
	.param .u32 _Z5saxpyjjjjjjjjjji_param_3,
	.param .u32 _Z5saxpyjjjjjjjjjji_param_4,
	.param .u32 _Z5saxpyjjjjjjjjjji_param_5,
	.param .u32 _Z5saxpyjjjjjjjjjji_param_6,
	.param .u32 _Z5saxpyjjjjjjjjjji_param_7,
	.param .u32 _Z5saxpyjjjjjjjjjji_param_8,
	.param .u32 _Z5saxpyjjjjjjjjjji_param_9,
	.param .u32 _Z5saxpyjjjjjjjjjji_param_10
)
{


	ret;

}


// ===== COMPILED SASS (sm_100) =====

	.target	sm_100

	.elftype	@"ET_EXEC"


//--------------------- .note.nv.tkinfo           --------------------------
	.section	.note.nv.tkinfo,"",@"SHT_NOTE"
	.sectionflags	@"SHF_NOTE_NV_TKINFO"
	.tkinfo
        /*0018*/ 	.word	0x00000002
        /*0030*/ 	.string	""
        /*0030*/ 	.string	"ptxas"
        /*0030*/ 	.string	"Cuda compilation tools, release 13.0, V13.0.88"
        /*0030*/ 	.string	"Build cuda_13.0.r13.0/compiler.36424714_0"
        /*0030*/ 	.string	"-arch sm_100 -m 64 "



//--------------------- .note.nv.cuinfo           --------------------------
	.section	.note.nv.cuinfo,"",@"SHT_NOTE"
	.sectionflags	@"SHF_NOTE_NV_CUINFO"
        /*0018*/ 	.short	0x0002
        /*001a*/ 	.short	0x0064
        /*001c*/ 	.short	0x0082
	.zero		2


//--------------------- .nv.info                  --------------------------
	.section	.nv.info,"",@"SHT_CUDA_INFO"
	.align	4


	//----- nvinfo : EIATTR_REGCOUNT
	.align		4
        /*0000*/ 	.byte	0x04, 0x2f
        /*0002*/ 	.short	(.L_1 - .L_0)
	.align		4
.L_0:
        /*0004*/ 	.word	index@(_Z5saxpyjjjjjjjjjji)
        /*0008*/ 	.word	0x00000004


	//----- nvinfo : EIATTR_FRAME_SIZE
	.align		4
.L_1:
        /*000c*/ 	.byte	0x04, 0x11
        /*000e*/ 	.short	(.L_3 - .L_2)
	.align		4
.L_2:
        /*0010*/ 	.word	index@(_Z5saxpyjjjjjjjjjji)
        /*0014*/ 	.word	0x00000000


	//----- nvinfo : EIATTR_MIN_STACK_SIZE
	.align		4
.L_3:
        /*0018*/ 	.byte	0x04, 0x12
        /*001a*/ 	.short	(.L_5 - .L_4)
	.align		4
.L_4:
        /*001c*/ 	.word	index@(_Z5saxpyjjjjjjjjjji)
        /*0020*/ 	.word	0x00000000
.L_5:


//--------------------- .nv.compat                --------------------------
	.section	.nv.compat,"",@"SHT_CUDA_COMPAT_INFO"
	.align	4
        /*0000*/ 	.byte	0x02, 0x09, 0x00, 0x00, 0x02, 0x02, 0x01, 0x00, 0x02, 0x05, 0x05, 0x00, 0x03, 0x07, 0x01, 0x01
        /*0010*/ 	.byte	0x02, 0x03, 0x00, 0x00, 0x02, 0x06, 0x01, 0x00, 0x04, 0x0b, 0x08, 0x00, 0x09, 0x00, 0x00, 0x00
        /*0020*/ 	.byte	0x00, 0x00, 0x00, 0x00


//--------------------- .nv.info._Z5saxpyjjjjjjjjjji --------------------------
	.section	.nv.info._Z5saxpyjjjjjjjjjji,"",@"SHT_CUDA_INFO"
	.sectionflags	@""
	.align	4


	//----- nvinfo : EIATTR_CUDA_API_VERSION
	.align		4
        /*0000*/ 	.byte	0x04, 0x37
        /*0002*/ 	.short	(.L_7 - .L_6)
.L_6:
        /*0004*/ 	.word	0x00000082


	//----- nvinfo : EIATTR_KPARAM_INFO
	.align		4
.L_7:
        /*0008*/ 	.byte	0x04, 0x17
        /*000a*/ 	.short	(.L_9 - .L_8)
.L_8:
        /*000c*/ 	.word	0x00000000
        /*0010*/ 	.short	0x000a
        /*0012*/ 	.short	0x0028
        /*0014*/ 	.byte	0x00, 0xf0, 0x11, 0x00


	//----- nvinfo : EIATTR_KPARAM_INFO
	.align		4
.L_9:
        /*0018*/ 	.byte	0x04, 0x17
        /*001a*/ 	.short	(.L_11 - .L_10)
.L_10:
        /*001c*/ 	.word	0x00000000
        /*0020*/ 	.short	0x0009
        /*0022*/ 	.short	0x0024
        /*0024*/ 	.byte	0x00, 0xf0, 0x11, 0x00


	//----- nvinfo : EIATTR_KPARAM_INFO
	.align		4
.L_11:
        /*0028*/ 	.byte	0x04, 0x17
        /*002a*/ 	.short	(.L_13 - .L_12)
.L_12:
        /*002c*/ 	.word	0x00000000
        /*0030*/ 	.short	0x0008
        /*0032*/ 	.short	0x0020
        /*0034*/ 	.byte	0x00, 0xf0, 0x11, 0x00


	//----- nvinfo : EIATTR_KPARAM_INFO
	.align		4
.L_13:
        /*0038*/ 	.byte	0x04, 0x17
        /*003a*/ 	.short	(.L_15 - .L_14)
.L_14:
        /*003c*/ 	.word	0x00000000
        /*0040*/ 	.short	0x0007
        /*0042*/ 	.short	0x001c
        /*0044*/ 	.byte	0x00, 0xf0, 0x11, 0x00


	//----- nvinfo : EIATTR_KPARAM_INFO
	.align		4
.L_15:
        /*0048*/ 	.byte	0x04, 0x17
        /*004a*/ 	.short	(.L_17 - .L_16)
.L_16:
        /*004c*/ 	.word	0x00000000
        /*0050*/ 	.short	0x0006
        /*0052*/ 	.short	0x0018
        /*0054*/ 	.byte	0x00, 0xf0, 0x11, 0x00


	//----- nvinfo : EIATTR_KPARAM_INFO
	.align		4
.L_17:
        /*0058*/ 	.byte	0x04, 0x17
        /*005a*/ 	.short	(.L_19 - .L_18)
.L_18:
        /*005c*/ 	.word	0x00000000
        /*0060*/ 	.short	0x0005
        /*0062*/ 	.short	0x0014
        /*0064*/ 	.byte	0x00, 0xf0, 0x11, 0x00


	//----- nvinfo : EIATTR_KPARAM_INFO
	.align		4
.L_19:
        /*0068*/ 	.byte	0x04, 0x17
        /*006a*/ 	.short	(.L_21 - .L_20)
.L_20:
        /*006c*/ 	.word	0x00000000
        /*0070*/ 	.short	0x0004
        /*0072*/ 	.short	0x0010
        /*0074*/ 	.byte	0x00, 0xf0, 0x11, 0x00


	//----- nvinfo : EIATTR_KPARAM_INFO
	.align		4
.L_21:
        /*0078*/ 	.byte	0x04, 0x17
        /*007a*/ 	.short	(.L_23 - .L_22)
.L_22:
        /*007c*/ 	.word	0x00000000
        /*0080*/ 	.short	0x0003
        /*0082*/ 	.short	0x000c
        /*0084*/ 	.byte	0x00, 0xf0, 0x11, 0x00


	//----- nvinfo : EIATTR_KPARAM_INFO
	.align		4
.L_23:
        /*0088*/ 	.byte	0x04, 0x17
        /*008a*/ 	.short	(.L_25 - .L_24)
.L_24:
        /*008c*/ 	.word	0x00000000
        /*0090*/ 	.short	0x0002
        /*0092*/ 	.short	0x0008
        /*0094*/ 	.byte	0x00, 0xf0, 0x11, 0x00


	//----- nvinfo : EIATTR_KPARAM_INFO
	.align		4
.L_25:
        /*0098*/ 	.byte	0x04, 0x17
        /*009a*/ 	.short	(.L_27 - .L_26)
.L_26:
        /*009c*/ 	.word	0x00000000
        /*00a0*/ 	.short	0x0001
        /*00a2*/ 	.short	0x0004
        /*00a4*/ 	.byte	0x00, 0xf0, 0x11, 0x00


	//----- nvinfo : EIATTR_KPARAM_INFO
	.align		4
.L_27:
        /*00a8*/ 	.byte	0x04, 0x17
        /*00aa*/ 	.short	(.L_29 - .L_28)
.L_28:
        /*00ac*/ 	.word	0x00000000
        /*00b0*/ 	.short	0x0000
        /*00b2*/ 	.short	0x0000
        /*00b4*/ 	.byte	0x00, 0xf0, 0x11, 0x00


	//----- nvinfo : EIATTR_SPARSE_MMA_MASK
	.align		4
.L_29:
        /*00b8*/ 	.byte	0x03, 0x50
        /*00ba*/ 	.short	0x0000


	//----- nvinfo : EIATTR_MAXREG_COUNT
	.align		4
        /*00bc*/ 	.byte	0x03, 0x1b
        /*00be*/ 	.short	0x00ff


	//----- nvinfo : EIATTR_MERCURY_ISA_VERSION
	.align		4
        /*00c0*/ 	.byte	0x03, 0x5f
        /*00c2*/ 	.short	0x0101


	//----- nvinfo : EIATTR_VRC_CTA_INIT_COUNT
	.align		4
        /*00c4*/ 	.byte	0x02, 0x4a
	.zero		1
	.zero		1


	//----- nvinfo : EIATTR_EXIT_INSTR_OFFSETS
	.align		4
        /*00c8*/ 	.byte	0x04, 0x1c
        /*00ca*/ 	.short	(.L_31 - .L_30)


	//   ....[0]....
.L_30:
        /*00cc*/ 	.word	0x00000010


	//----- nvinfo : EIATTR_CBANK_PARAM_SIZE
	.align		4
.L_31:
        /*00d0*/ 	.byte	0x03, 0x19
        /*00d2*/ 	.short	0x002c


	//----- nvinfo : EIATTR_PARAM_CBANK
	.align		4
        /*00d4*/ 	.byte	0x04, 0x0a
        /*00d6*/ 	.short	(.L_33 - .L_32)
	.align		4
.L_32:
        /*00d8*/ 	.word	index@(.nv.constant0._Z5saxpyjjjjjjjjjji)
        /*00dc*/ 	.short	0x0380
        /*00de*/ 	.short	0x002c


	//----- nvinfo : EIATTR_SW_WAR
	.align		4
.L_33:
        /*00e0*/ 	.byte	0x04, 0x36
        /*00e2*/ 	.short	(.L_35 - .L_34)
.L_34:
        /*00e4*/ 	.word	0x00000008
.L_35:


//--------------------- .nv.callgraph             --------------------------
	.section	.nv.callgraph,"",@"SHT_CUDA_CALLGRAPH"
	.align	4
	.sectionentsize	8
	.align		4
        /*0000*/ 	.word	0x00000000
	.align		4
        /*0004*/ 	.word	0xffffffff
	.align		4
        /*0008*/ 	.word	0x00000000
	.align		4
        /*000c*/ 	.word	0xfffffffe
	.align		4
        /*0010*/ 	.word	0x00000000
	.align		4
        /*0014*/ 	.word	0xfffffffd
	.align		4
        /*0018*/ 	.word	0x00000000
	.align		4
        /*001c*/ 	.word	0xfffffffc


//--------------------- .text._Z5saxpyjjjjjjjjjji --------------------------
	.section	.text._Z5saxpyjjjjjjjjjji,"ax",@progbits
	.align	128
        .global         _Z5saxpyjjjjjjjjjji
        .type           _Z5saxpyjjjjjjjjjji,@function
        .size           _Z5saxpyjjjjjjjjjji,(.L_x_1 - _Z5saxpyjjjjjjjjjji)
        .other          _Z5saxpyjjjjjjjjjji,@"STO_CUDA_ENTRY STV_DEFAULT"
_Z5saxpyjjjjjjjjjji:
.text._Z5saxpyjjjjjjjjjji:
[----:B------:R-:W-:Y:S01]  /*0000*/  LDC R1, c[0x0][0x37c] ;  /* 0x0000df00ff017b82 */ /* 0x000fe20000000800 */
[----:B------:R-:W-:Y:S05]  /*0010*/  EXIT ;  /* 0x000000000000794d */ /* 0x000fea0003800000 */
.L_x_0:
[----:B------:R-:W-:-:S00]  /*0020*/  BRA `(.L_x_0) ;  /* 0xfffffffc00fc7947 */ /* 0x000fc0000383ffff */
[----:B------:R-:W-:-:S00]  /*0030*/  NOP ;  /* 0x0000000000007918 */ /* 0x000fc00000000000 */
        /* <DEDUP_REMOVED lines=12> */
.L_x_1:


//--------------------- .nv.shared.reserved.0     --------------------------
	.section	.nv.shared.reserved.0,"aw",@nobits
	.weak		__nv_reservedSMEM_offset_0_alias
	.size		__nv_reservedSMEM_offset_0_alias, 0, 64
	.other		__nv_reservedSMEM_offset_0_alias,@"STO_CUDA_RESERVED_SHARED STV_DEFAULT"
__nv_reservedSMEM_offset_0_alias:
	.zero		0
	.zero		64


//--------------------- .nv.constant0._Z5saxpyjjjjjjjjjji --------------------------
	.section	.nv.constant0._Z5saxpyjjjjjjjjjji,"a",@progbits
	.sectionflags	@""
	.align	4
.nv.constant0._Z5saxpyjjjjjjjjjji:
	.zero		940


//--------------------- SYMBOLS --------------------------

	.type		.nv.reservedSmem.offset0,@object
	.size		.nv.reservedSmem.offset0,0x4
